//
// Generated by NVIDIA NVVM Compiler
//
// Compiler Build ID: CL-36424714
// Cuda compilation tools, release 13.0, V13.0.88
// Based on NVVM 20.0.0
//

.version 9.0
.target sm_100
.address_size 64

	// .globl	transpose_2d_kernel
// _ZZ19transpose_2d_kernelE4tile has been demoted

.visible .entry transpose_2d_kernel(
	.param .u64 .ptr .align 1 transpose_2d_kernel_param_0,
	.param .u64 .ptr .align 1 transpose_2d_kernel_param_1,
	.param .u32 transpose_2d_kernel_param_2,
	.param .u32 transpose_2d_kernel_param_3
)
{
	.reg .pred 	%p<7>;
	.reg .b32 	%r<24>;
	.reg .b32 	%f<3>;
	.reg .b64 	%rd<9>;
	// demoted variable
	.shared .align 4 .b8 _ZZ19transpose_2d_kernelE4tile[1088];
	ld.param.u64 	%rd1, [transpose_2d_kernel_param_0];
	ld.param.u64 	%rd2, [transpose_2d_kernel_param_1];
	ld.param.u32 	%r7, [transpose_2d_kernel_param_2];
	ld.param.u32 	%r8, [transpose_2d_kernel_param_3];
	mov.u32 	%r9, %ctaid.y;
	shl.b32 	%r10, %r9, 4;
	mov.u32 	%r1, %tid.y;
	add.s32 	%r2, %r10, %r1;
	mov.u32 	%r11, %ctaid.x;
	shl.b32 	%r12, %r11, 4;
	mov.u32 	%r3, %tid.x;
	add.s32 	%r4, %r12, %r3;
	add.s32 	%r5, %r12, %r1;
	add.s32 	%r6, %r10, %r3;
	setp.ge.s32 	%p1, %r2, %r7;
	setp.ge.s32 	%p2, %r4, %r8;
	or.pred  	%p3, %p1, %p2;
	@%p3 bra 	$L__BB0_2;
	cvta.to.global.u64 	%rd3, %rd1;
	mad.lo.s32 	%r13, %r8, %r2, %r4;
	mul.wide.s32 	%rd4, %r13, 4;
	add.s64 	%rd5, %rd3, %rd4;
	ld.global.f32 	%f1, [%rd5];
	mov.u32 	%r14, _ZZ19transpose_2d_kernelE4tile;
	mad.lo.s32 	%r15, %r1, 68, %r14;
	shl.b32 	%r16, %r3, 2;
	add.s32 	%r17, %r15, %r16;
	st.shared.f32 	[%r17], %f1;
$L__BB0_2:
	bar.sync 	0;
	setp.ge.s32 	%p4, %r5, %r8;
	setp.ge.s32 	%p5, %r6, %r7;
	or.pred  	%p6, %p4, %p5;
	@%p6 bra 	$L__BB0_4;
	mov.u32 	%r19, _ZZ19transpose_2d_kernelE4tile;
	mad.lo.s32 	%r20, %r3, 68, %r19;
	shl.b32 	%r21, %r1, 2;
	add.s32 	%r22, %r20, %r21;
	ld.shared.f32 	%f2, [%r22];
	mad.lo.s32 	%r23, %r7, %r5, %r6;
	cvta.to.global.u64 	%rd6, %rd2;
	mul.wide.s32 	%rd7, %r23, 4;
	add.s64 	%rd8, %rd6, %rd7;
	st.global.f32 	[%rd8], %f2;
$L__BB0_4:
	ret;

}


// ===== COMPILED SASS (sm_100) =====

	.target	sm_100

	.elftype	@"ET_EXEC"


//--------------------- .note.nv.tkinfo           --------------------------
	.section	.note.nv.tkinfo,"",@"SHT_NOTE"
	.sectionflags	@"SHF_NOTE_NV_TKINFO"
	.tkinfo
        /*0018*/ 	.word	0x00000002
        /*0030*/ 	.string	""
        /*0030*/ 	.string	"ptxas"
        /*0030*/ 	.string	"Cuda compilation tools, release 13.0, V13.0.88"
        /*0030*/ 	.string	"Build cuda_13.0.r13.0/compiler.36424714_0"
        /*0030*/ 	.string	"-arch sm_100 -m 64 "



//--------------------- .note.nv.cuinfo           --------------------------
	.section	.note.nv.cuinfo,"",@"SHT_NOTE"
	.sectionflags	@"SHF_NOTE_NV_CUINFO"
        /*0018*/ 	.short	0x0002
        /*001a*/ 	.short	0x0064
        /*001c*/ 	.short	0x0082
	.zero		2


//--------------------- .nv.info                  --------------------------
	.section	.nv.info,"",@"SHT_CUDA_INFO"
	.align	4


	//----- nvinfo : EIATTR_REGCOUNT
	.align		4
        /*0000*/ 	.byte	0x04, 0x2f
        /*0002*/ 	.short	(.L_1 - .L_0)
	.align		4
.L_0:
        /*0004*/ 	.word	index@(transpose_2d_kernel)
        /*0008*/ 	.word	0x0000000e


	//----- nvinfo : EIATTR_FRAME_SIZE
	.align		4
.L_1:
        /*000c*/ 	.byte	0x04, 0x11
        /*000e*/ 	.short	(.L_3 - .L_2)
	.align		4
.L_2:
        /*0010*/ 	.word	index@(transpose_2d_kernel)
        /*0014*/ 	.word	0x00000000


	//----- nvinfo : EIATTR_MIN_STACK_SIZE
	.align		4
.L_3:
        /*0018*/ 	.byte	0x04, 0x12
        /*001a*/ 	.short	(.L_5 - .L_4)
	.align		4
.L_4:
        /*001c*/ 	.word	index@(transpose_2d_kernel)
        /*0020*/ 	.word	0x00000000
.L_5:


//--------------------- .nv.compat                --------------------------
	.section	.nv.compat,"",@"SHT_CUDA_COMPAT_INFO"
	.align	4
        /*0000*/ 	.byte	0x02, 0x09, 0x00, 0x00, 0x02, 0x02, 0x01, 0x00, 0x02, 0x05, 0x05, 0x00, 0x03, 0x07, 0x01, 0x01
        /*0010*/ 	.byte	0x02, 0x03, 0x00, 0x00, 0x02, 0x06, 0x01, 0x00, 0x04, 0x0b, 0x08, 0x00, 0x09, 0x00, 0x00, 0x00
        /*0020*/ 	.byte	0x00, 0x00, 0x00, 0x00


//--------------------- .nv.info.transpose_2d_kernel --------------------------
	.section	.nv.info.transpose_2d_kernel,"",@"SHT_CUDA_INFO"
	.sectionflags	@""
	.align	4


	//----- nvinfo : EIATTR_CUDA_API_VERSION
	.align		4
        /*0000*/ 	.byte	0x04, 0x37
        /*0002*/ 	.short	(.L_7 - .L_6)
.L_6:
        /*0004*/ 	.word	0x00000082


	//----- nvinfo : EIATTR_KPARAM_INFO
	.align		4
.L_7:
        /*0008*/ 	.byte	0x04, 0x17
        /*000a*/ 	.short	(.L_9 - .L_8)
.L_8:
        /*000c*/ 	.word	0x00000000
        /*0010*/ 	.short	0x0003
        /*0012*/ 	.short	0x0014
        /*0014*/ 	.byte	0x00, 0xf0, 0x11, 0x00


	//----- nvinfo : EIATTR_KPARAM_INFO
	.align		4
.L_9:
        /*0018*/ 	.byte	0x04, 0x17
        /*001a*/ 	.short	(.L_11 - .L_10)
.L_10:
        /*001c*/ 	.word	0x00000000
        /*0020*/ 	.short	0x0002
        /*0022*/ 	.short	0x0010
        /*0024*/ 	.byte	0x00, 0xf0, 0x11, 0x00


	//----- nvinfo : EIATTR_KPARAM_INFO
	.align		4
.L_11:
        /*0028*/ 	.byte	0x04, 0x17
        /*002a*/ 	.short	(.L_13 - .L_12)
.L_12:
        /*002c*/ 	.word	0x00000000
        /*0030*/ 	.short	0x0001
        /*0032*/ 	.short	0x0008
        /*0034*/ 	.byte	0x00, 0xf5, 0x21, 0x00


	//----- nvinfo : EIATTR_KPARAM_INFO
	.align		4
.L_13:
        /*0038*/ 	.byte	0x04, 0x17
        /*003a*/ 	.short	(.L_15 - .L_14)
.L_14:
        /*003c*/ 	.word	0x00000000
        /*0040*/ 	.short	0x0000
        /*0042*/ 	.short	0x0000
        /*0044*/ 	.byte	0x00, 0xf5, 0x21, 0x00


	//----- nvinfo : EIATTR_SPARSE_MMA_MASK
	.align		4
.L_15:
        /*0048*/ 	.byte	0x03, 0x50
        /*004a*/ 	.short	0x0000


	//----- nvinfo : EIATTR_MAXREG_COUNT
	.align		4
        /*004c*/ 	.byte	0x03, 0x1b
        /*004e*/ 	.short	0x00ff


	//----- nvinfo : EIATTR_NUM_BARRIERS
	.align		4
        /*0050*/ 	.byte	0x02, 0x4c
        /*0052*/ 	.byte	0x01
	.zero		1


	//----- nvinfo : EIATTR_MERCURY_ISA_VERSION
	.align		4
        /*0054*/ 	.byte	0x03, 0x5f
        /*0056*/ 	.short	0x0101


	//----- nvinfo : EIATTR_VRC_CTA_INIT_COUNT
	.align		4
        /*0058*/ 	.byte	0x02, 0x4a
	.zero		1
	.zero		1


	//----- nvinfo : EIATTR_EXIT_INSTR_OFFSETS
	.align		4
        /*005c*/ 	.byte	0x04, 0x1c
        /*005e*/ 	.short	(.L_17 - .L_16)


	//   ....[0]....
.L_16:
        /*0060*/ 	.word	0x000001a0


	//   ....[1]....
        /*0064*/ 	.word	0x00000250


	//----- nvinfo : EIATTR_CBANK_PARAM_SIZE
	.align		4
.L_17:
        /*0068*/ 	.byte	0x03, 0x19
        /*006a*/ 	.short	0x0018


	//----- nvinfo : EIATTR_PARAM_CBANK
	.align		4
        /*006c*/ 	.byte	0x04, 0x0a
        /*006e*/ 	.short	(.L_19 - .L_18)
	.align		4
.L_18:
        /*0070*/ 	.word	index@(.nv.constant0.transpose_2d_kernel)
        /*0074*/ 	.short	0x0380
        /*0076*/ 	.short	0x0018


	//----- nvinfo : EIATTR_SW_WAR
	.align		4
.L_19:
        /*0078*/ 	.byte	0x04, 0x36
        /*007a*/ 	.short	(.L_21 - .L_20)
.L_20:
        /*007c*/ 	.word	0x00000008
.L_21:


//--------------------- .nv.callgraph             --------------------------
	.section	.nv.callgraph,"",@"SHT_CUDA_CALLGRAPH"
	.align	4
	.sectionentsize	8
	.align		4
        /*0000*/ 	.word	0x00000000
	.align		4
        /*0004*/ 	.word	0xffffffff
	.align		4
        /*0008*/ 	.word	0x00000000
	.align		4
        /*000c*/ 	.word	0xfffffffe
	.align		4
        /*0010*/ 	.word	0x00000000
	.align		4
        /*0014*/ 	.word	0xfffffffd
	.align		4
        /*0018*/ 	.word	0x00000000
	.align		4
        /*001c*/ 	.word	0xfffffffc


//--------------------- .text.transpose_2d_kernel --------------------------
	.section	.text.transpose_2d_kernel,"ax",@progbits
	.align	128
        .global         transpose_2d_kernel
        .type           transpose_2d_kernel,@function
        .size           transpose_2d_kernel,(.L_x_1 - transpose_2d_kernel)
        .other          transpose_2d_kernel,@"STO_CUDA_ENTRY STV_DEFAULT"
transpose_2d_kernel:
.text.transpose_2d_kernel:
[----:B------:R-:W-:Y:S01]  /*0000*/  LDC R1, c[0x0][0x37c] ;  /* 0x0000df00ff017b82 */ /* 0x000fe20000000800 */
[----:B------:R-:W0:Y:S01]  /*0010*/  S2R R11, SR_TID.X ;  /* 0x00000000000b7919 */ /* 0x000e220000002100 */
[----:B------:R-:W1:Y:S01]  /*0020*/  LDCU.64 UR6, c[0x0][0x390] ;  /* 0x00007200ff0677ac */ /* 0x000e620008000a00 */
[----:B------:R-:W0:Y:S01]  /*0030*/  S2R R6, SR_CTAID.X ;  /* 0x0000000000067919 */ /* 0x000e220000002500 */
[----:B------:R-:W2:Y:S01]  /*0040*/  LDCU.64 UR4, c[0x0][0x358] ;  /* 0x00006b00ff0477ac */ /* 0x000ea20008000a00 */
[----:B------:R-:W3:Y:S01]  /*0050*/  S2R R4, SR_CTAID.Y ;  /* 0x0000000000047919 */ /* 0x000ee20000002600 */
[----:B------:R-:W3:Y:S01]  /*0060*/  S2R R9, SR_TID.Y ;  /* 0x0000000000097919 */ /* 0x000ee20000002200 */
[----:B0-----:R-:W-:-:S05]  /*0070*/  IMAD R5, R6, 0x10, R11 ;  /* 0x0000001006057824 */ /* 0x001fca00078e020b */
[----:B-1----:R-:W-:Y:S01]  /*0080*/  ISETP.GE.AND P0, PT, R5, UR7, PT ;  /* 0x0000000705007c0c */ /* 0x002fe2000bf06270 */
[----:B---3--:R-:W-:-:S05]  /*0090*/  IMAD R0, R4, 0x10, R9 ;  /* 0x0000001004007824 */ /* 0x008fca00078e0209 */
[----:B------:R-:W-:-:S13]  /*00a0*/  ISETP.GE.OR P0, PT, R0, UR6, P0 ;  /* 0x0000000600007c0c */ /* 0x000fda0008706670 */
[----:B------:R-:W0:Y:S01]  /*00b0*/  @!P0 LDC.64 R2, c[0x0][0x380] ;  /* 0x0000e000ff028b82 */ /* 0x000e220000000a00 */
[----:B------:R-:W-:-:S04]  /*00c0*/  @!P0 IMAD R5, R0, UR7, R5 ;  /* 0x0000000700058c24 */ /* 0x000fc8000f8e0205 */
[----:B0-----:R-:W-:-:S06]  /*00d0*/  @!P0 IMAD.WIDE R2, R5, 0x4, R2 ;  /* 0x0000000405028825 */ /* 0x001fcc00078e0202 */
[----:B--2---:R-:W2:Y:S01]  /*00e0*/  @!P0 LDG.E R2, desc[UR4][R2.64] ;  /* 0x0000000402028981 */ /* 0x004ea2000c1e1900 */
[----:B------:R-:W-:Y:S02]  /*00f0*/  @!P0 MOV R0, 0x400 ;  /* 0x0000040000008802 */ /* 0x000fe40000000f00 */
[----:B------:R-:W-:Y:S01]  /*0100*/  LEA R5, R4, R11, 0x4 ;  /* 0x0000000b04057211 */ /* 0x000fe200078e20ff */
[----:B------:R-:W0:Y:S03]  /*0110*/  @!P0 S2R R7, SR_CgaCtaId ;  /* 0x0000000000078919 */ /* 0x000e260000008800 */
[----:B------:R-:W-:Y:S02]  /*0120*/  ISETP.GE.AND P1, PT, R5, UR6, PT ;  /* 0x0000000605007c0c */ /* 0x000fe4000bf26270 */
[----:B0-----:R-:W-:Y:S01]  /*0130*/  @!P0 LEA R4, R7, R0, 0x18 ;  /* 0x0000000007048211 */ /* 0x001fe200078ec0ff */
[----:B------:R-:W-:-:S04]  /*0140*/  IMAD R0, R6, 0x10, R9 ;  /* 0x0000001006007824 */ /* 0x000fc800078e0209 */
[----:B------:R-:W-:Y:S01]  /*0150*/  @!P0 IMAD R4, R9, 0x44, R4 ;  /* 0x0000004409048824 */ /* 0x000fe200078e0204 */
[----:B------:R-:W-:-:S04]  /*0160*/  ISETP.GE.OR P1, PT, R0, UR7, P1 ;  /* 0x0000000700007c0c */ /* 0x000fc80008f26670 */
[----:B------:R-:W-:-:S05]  /*0170*/  @!P0 LEA R7, R11, R4, 0x2 ;  /* 0x000000040b078211 */ /* 0x000fca00078e10ff */
[----:B--2---:R0:W-:Y:S01]  /*0180*/  @!P0 STS [R7], R2 ;  /* 0x0000000207008388 */ /* 0x0041e20000000800 */
[----:B------:R-:W-:Y:S06]  /*0190*/  BAR.SYNC.DEFER_BLOCKING 0x0 ;  /* 0x0000000000007b1d */ /* 0x000fec0000010000 */
[----:B------:R-:W-:Y:S05]  /*01a0*/  @P1 EXIT ;  /* 0x000000000000194d */ /* 0x000fea0003800000 */
[----:B------:R-:W1:Y:S01]  /*01b0*/  S2R R3, SR_CgaCtaId ;  /* 0x0000000000037919 */ /* 0x000e620000008800 */
[----:B0-----:R-:W-:Y:S01]  /*01c0*/  MOV R2, 0x400 ;  /* 0x0000040000027802 */ /* 0x001fe20000000f00 */
[----:B------:R-:W-:-:S03]  /*01d0*/  IMAD R5, R0, UR6, R5 ;  /* 0x0000000600057c24 */ /* 0x000fc6000f8e0205 */
[----:B-1----:R-:W-:-:S05]  /*01e0*/  LEA R2, R3, R2, 0x18 ;  /* 0x0000000203027211 */ /* 0x002fca00078ec0ff */
[----:B------:R-:W-:-:S04]  /*01f0*/  IMAD R2, R11, 0x44, R2 ;  /* 0x000000440b027824 */ /* 0x000fc800078e0202 */
[----:B------:R-:W-:Y:S02]  /*0200*/  IMAD R4, R9, 0x4, R2 ;  /* 0x0000000409047824 */ /* 0x000fe400078e0202 */
[----:B------:R-:W0:Y:S03]  /*0210*/  LDC.64 R2, c[0x0][0x388] ;  /* 0x0000e200ff027b82 */ /* 0x000e260000000a00 */
[----:B------:R-:W1:Y:S01]  /*0220*/  LDS R7, [R4] ;  /* 0x0000000004077984 */ /* 0x000e620000000800 */
[----:B0-----:R-:W-:-:S05]  /*0230*/  IMAD.WIDE R2, R5, 0x4, R2 ;  /* 0x0000000405027825 */ /* 0x001fca00078e0202 */
[----:B-1----:R-:W-:Y:S01]  /*0240*/  STG.E desc[UR4][R2.64], R7 ;  /* 0x0000000702007986 */ /* 0x002fe2000c101904 */
[----:B------:R-:W-:Y:S05]  /*0250*/  EXIT ;  /* 0x000000000000794d */ /* 0x000fea0003800000 */
.L_x_0:
[----:B------:R-:W-:-:S00]  /*0260*/  BRA `(.L_x_0) ;  /* 0xfffffffc00fc7947 */ /* 0x000fc0000383ffff */
[----:B------:R-:W-:-:S00]  /*0270*/  NOP ;  /* 0x0000000000007918 */ /* 0x000fc00000000000 */
        /* <DEDUP_REMOVED lines=8> */
.L_x_1:


//--------------------- .nv.shared.transpose_2d_kernel --------------------------
	.section	.nv.shared.transpose_2d_kernel,"aw",@nobits
	.sectionflags	@""
	.align	4
.nv.shared.transpose_2d_kernel:
	.zero		2112


//--------------------- .nv.shared.reserved.0     --------------------------
	.section	.nv.shared.reserved.0,"aw",@nobits
	.weak		__nv_reservedSMEM_offset_0_alias
	.size		__nv_reservedSMEM_offset_0_alias, 0, 64
	.other		__nv_reservedSMEM_offset_0_alias,@"STO_CUDA_RESERVED_SHARED STV_DEFAULT"
__nv_reservedSMEM_offset_0_alias:
	.zero		0
	.zero		64


//--------------------- .nv.constant0.transpose_2d_kernel --------------------------
	.section	.nv.constant0.transpose_2d_kernel,"a",@progbits
	.sectionflags	@""
	.align	4
.nv.constant0.transpose_2d_kernel:
	.zero		920


//--------------------- SYMBOLS --------------------------

	.type		.nv.reservedSmem.offset0,@object
	.size		.nv.reservedSmem.offset0,0x4
	.type		.nv.reservedSmem.cap,@object
	.size		.nv.reservedSmem.cap,0x4
